//
// Generated by NVIDIA NVVM Compiler
//
// Compiler Build ID: CL-36424714
// Cuda compilation tools, release 13.0, V13.0.88
// Based on NVVM 20.0.0
//

.version 9.0
.target sm_100
.address_size 64

	// .globl	_Z19applyBackProjectionPfS_iiffff

.visible .entry _Z19applyBackProjectionPfS_iiffff(
	.param .u64 .ptr .align 1 _Z19applyBackProjectionPfS_iiffff_param_0,
	.param .u64 .ptr .align 1 _Z19applyBackProjectionPfS_iiffff_param_1,
	.param .u32 _Z19applyBackProjectionPfS_iiffff_param_2,
	.param .u32 _Z19applyBackProjectionPfS_iiffff_param_3,
	.param .f32 _Z19applyBackProjectionPfS_iiffff_param_4,
	.param .f32 _Z19applyBackProjectionPfS_iiffff_param_5,
	.param .f32 _Z19applyBackProjectionPfS_iiffff_param_6,
	.param .f32 _Z19applyBackProjectionPfS_iiffff_param_7
)
{
	.reg .pred 	%p<5>;
	.reg .b32 	%r<15>;
	.reg .b32 	%f<15>;
	.reg .b64 	%rd<11>;

	ld.param.u64 	%rd3, [_Z19applyBackProjectionPfS_iiffff_param_0];
	ld.param.u64 	%rd2, [_Z19applyBackProjectionPfS_iiffff_param_1];
	ld.param.u32 	%r4, [_Z19applyBackProjectionPfS_iiffff_param_2];
	ld.param.u32 	%r5, [_Z19applyBackProjectionPfS_iiffff_param_3];
	ld.param.f32 	%f2, [_Z19applyBackProjectionPfS_iiffff_param_4];
	ld.param.f32 	%f3, [_Z19applyBackProjectionPfS_iiffff_param_5];
	ld.param.f32 	%f4, [_Z19applyBackProjectionPfS_iiffff_param_6];
	ld.param.f32 	%f5, [_Z19applyBackProjectionPfS_iiffff_param_7];
	cvta.to.global.u64 	%rd1, %rd3;
	mov.u32 	%r7, %ctaid.x;
	mov.u32 	%r8, %ntid.x;
	mov.u32 	%r9, %tid.x;
	mad.lo.s32 	%r1, %r7, %r8, %r9;
	mov.u32 	%r10, %ctaid.y;
	mov.u32 	%r11, %ntid.y;
	mov.u32 	%r12, %tid.y;
	mad.lo.s32 	%r13, %r10, %r11, %r12;
	setp.ge.s32 	%p1, %r1, %r4;
	setp.ge.s32 	%p2, %r13, %r5;
	or.pred  	%p3, %p1, %p2;
	@%p3 bra 	$L__BB0_4;
	cvta.to.global.u64 	%rd4, %rd2;
	mad.lo.s32 	%r14, %r4, %r13, %r1;
	mul.wide.s32 	%rd5, %r14, 4;
	add.s64 	%rd6, %rd4, %rd5;
	ld.global.f32 	%f1, [%rd6];
	mul.lo.s32 	%r3, %r14, 3;
	abs.f32 	%f6, %f1;
	setp.neu.f32 	%p4, %f6, 0f7F800000;
	@%p4 bra 	$L__BB0_3;
	mul.wide.s32 	%rd7, %r3, 4;
	add.s64 	%rd8, %rd1, %rd7;
	st.global.f32 	[%rd8], %f1;
	st.global.f32 	[%rd8+4], %f1;
	st.global.f32 	[%rd8+8], %f1;
	bra.uni 	$L__BB0_4;
$L__BB0_3:
	cvt.rn.f32.s32 	%f7, %r1;
	sub.f32 	%f8, %f7, %f4;
	div.rn.f32 	%f9, %f8, %f2;
	mul.f32 	%f10, %f9, %f1;
	mul.wide.s32 	%rd9, %r3, 4;
	add.s64 	%rd10, %rd1, %rd9;
	st.global.f32 	[%rd10], %f10;
	cvt.rn.f32.u32 	%f11, %r13;
	sub.f32 	%f12, %f11, %f5;
	div.rn.f32 	%f13, %f12, %f3;
	mul.f32 	%f14, %f13, %f1;
	st.global.f32 	[%rd10+4], %f14;
	st.global.f32 	[%rd10+8], %f1;
$L__BB0_4:
	ret;

}


// ===== COMPILED SASS (sm_100) =====

	.target	sm_100

	.elftype	@"ET_EXEC"


//--------------------- .note.nv.tkinfo           --------------------------
	.section	.note.nv.tkinfo,"",@"SHT_NOTE"
	.sectionflags	@"SHF_NOTE_NV_TKINFO"
	.tkinfo
        /*0018*/ 	.word	0x00000002
        /*0030*/ 	.string	""
        /*0030*/ 	.string	"ptxas"
        /*0030*/ 	.string	"Cuda compilation tools, release 13.0, V13.0.88"
        /*0030*/ 	.string	"Build cuda_13.0.r13.0/compiler.36424714_0"
        /*0030*/ 	.string	"-arch sm_100 -m 64 "



//--------------------- .note.nv.cuinfo           --------------------------
	.section	.note.nv.cuinfo,"",@"SHT_NOTE"
	.sectionflags	@"SHF_NOTE_NV_CUINFO"
        /*0018*/ 	.short	0x0002
        /*001a*/ 	.short	0x0064
        /*001c*/ 	.short	0x0082
	.zero		2


//--------------------- .nv.info                  --------------------------
	.section	.nv.info,"",@"SHT_CUDA_INFO"
	.align	4


	//----- nvinfo : EIATTR_REGCOUNT
	.align		4
        /*0000*/ 	.byte	0x04, 0x2f
        /*0002*/ 	.short	(.L_1 - .L_0)
	.align		4
.L_0:
        /*0004*/ 	.word	index@(_Z19applyBackProjectionPfS_iiffff)
        /*0008*/ 	.word	0x00000013


	//----- nvinfo : EIATTR_FRAME_SIZE
	.align		4
.L_1:
        /*000c*/ 	.byte	0x04, 0x11
        /*000e*/ 	.short	(.L_3 - .L_2)
	.align		4
.L_2:
        /*0010*/ 	.word	index@($__internal_0_$__cuda_sm3x_div_rn_noftz_f32_slowpath)
        /*0014*/ 	.word	0x00000000


	//----- nvinfo : EIATTR_FRAME_SIZE
	.align		4
.L_3:
        /*0018*/ 	.byte	0x04, 0x11
        /*001a*/ 	.short	(.L_5 - .L_4)
	.align		4
.L_4:
        /*001c*/ 	.word	index@(_Z19applyBackProjectionPfS_iiffff)
        /*0020*/ 	.word	0x00000000


	//----- nvinfo : EIATTR_MIN_STACK_SIZE
	.align		4
.L_5:
        /*0024*/ 	.byte	0x04, 0x12
        /*0026*/ 	.short	(.L_7 - .L_6)
	.align		4
.L_6:
        /*0028*/ 	.word	index@(_Z19applyBackProjectionPfS_iiffff)
        /*002c*/ 	.word	0x00000000
.L_7:


//--------------------- .nv.compat                --------------------------
	.section	.nv.compat,"",@"SHT_CUDA_COMPAT_INFO"
	.align	4
        /*0000*/ 	.byte	0x02, 0x09, 0x00, 0x00, 0x02, 0x02, 0x01, 0x00, 0x02, 0x05, 0x05, 0x00, 0x03, 0x07, 0x01, 0x01
        /*0010*/ 	.byte	0x02, 0x03, 0x00, 0x00, 0x02, 0x06, 0x01, 0x00, 0x04, 0x0b, 0x08, 0x00, 0x01, 0x00, 0x00, 0x00
        /*0020*/ 	.byte	0x00, 0x00, 0x00, 0x00


//--------------------- .nv.info._Z19applyBackProjectionPfS_iiffff --------------------------
	.section	.nv.info._Z19applyBackProjectionPfS_iiffff,"",@"SHT_CUDA_INFO"
	.sectionflags	@""
	.align	4


	//----- nvinfo : EIATTR_CUDA_API_VERSION
	.align		4
        /*0000*/ 	.byte	0x04, 0x37
        /*0002*/ 	.short	(.L_9 - .L_8)
.L_8:
        /*0004*/ 	.word	0x00000082


	//----- nvinfo : EIATTR_KPARAM_INFO
	.align		4
.L_9:
        /*0008*/ 	.byte	0x04, 0x17
        /*000a*/ 	.short	(.L_11 - .L_10)
.L_10:
        /*000c*/ 	.word	0x00000000
        /*0010*/ 	.short	0x0007
        /*0012*/ 	.short	0x0024
        /*0014*/ 	.byte	0x00, 0xf0, 0x11, 0x00


	//----- nvinfo : EIATTR_KPARAM_INFO
	.align		4
.L_11:
        /*0018*/ 	.byte	0x04, 0x17
        /*001a*/ 	.short	(.L_13 - .L_12)
.L_12:
        /*001c*/ 	.word	0x00000000
        /*0020*/ 	.short	0x0006
        /*0022*/ 	.short	0x0020
        /*0024*/ 	.byte	0x00, 0xf0, 0x11, 0x00


	//----- nvinfo : EIATTR_KPARAM_INFO
	.align		4
.L_13:
        /*0028*/ 	.byte	0x04, 0x17
        /*002a*/ 	.short	(.L_15 - .L_14)
.L_14:
        /*002c*/ 	.word	0x00000000
        /*0030*/ 	.short	0x0005
        /*0032*/ 	.short	0x001c
        /*0034*/ 	.byte	0x00, 0xf0, 0x11, 0x00


	//----- nvinfo : EIATTR_KPARAM_INFO
	.align		4
.L_15:
        /*0038*/ 	.byte	0x04, 0x17
        /*003a*/ 	.short	(.L_17 - .L_16)
.L_16:
        /*003c*/ 	.word	0x00000000
        /*0040*/ 	.short	0x0004
        /*0042*/ 	.short	0x0018
        /*0044*/ 	.byte	0x00, 0xf0, 0x11, 0x00


	//----- nvinfo : EIATTR_KPARAM_INFO
	.align		4
.L_17:
        /*0048*/ 	.byte	0x04, 0x17
        /*004a*/ 	.short	(.L_19 - .L_18)
.L_18:
        /*004c*/ 	.word	0x00000000
        /*0050*/ 	.short	0x0003
        /*0052*/ 	.short	0x0014
        /*0054*/ 	.byte	0x00, 0xf0, 0x11, 0x00


	//----- nvinfo : EIATTR_KPARAM_INFO
	.align		4
.L_19:
        /*0058*/ 	.byte	0x04, 0x17
        /*005a*/ 	.short	(.L_21 - .L_20)
.L_20:
        /*005c*/ 	.word	0x00000000
        /*0060*/ 	.short	0x0002
        /*0062*/ 	.short	0x0010
        /*0064*/ 	.byte	0x00, 0xf0, 0x11, 0x00


	//----- nvinfo : EIATTR_KPARAM_INFO
	.align		4
.L_21:
        /*0068*/ 	.byte	0x04, 0x17
        /*006a*/ 	.short	(.L_23 - .L_22)
.L_22:
        /*006c*/ 	.word	0x00000000
        /*0070*/ 	.short	0x0001
        /*0072*/ 	.short	0x0008
        /*0074*/ 	.byte	0x00, 0xf5, 0x21, 0x00


	//----- nvinfo : EIATTR_KPARAM_INFO
	.align		4
.L_23:
        /*0078*/ 	.byte	0x04, 0x17
        /*007a*/ 	.short	(.L_25 - .L_24)
.L_24:
        /*007c*/ 	.word	0x00000000
        /*0080*/ 	.short	0x0000
        /*0082*/ 	.short	0x0000
        /*0084*/ 	.byte	0x00, 0xf5, 0x21, 0x00


	//----- nvinfo : EIATTR_SPARSE_MMA_MASK
	.align		4
.L_25:
        /*0088*/ 	.byte	0x03, 0x50
        /*008a*/ 	.short	0x0000


	//----- nvinfo : EIATTR_MAXREG_COUNT
	.align		4
        /*008c*/ 	.byte	0x03, 0x1b
        /*008e*/ 	.short	0x00ff


	//----- nvinfo : EIATTR_MERCURY_ISA_VERSION
	.align		4
        /*0090*/ 	.byte	0x03, 0x5f
        /*0092*/ 	.short	0x0101


	//----- nvinfo : EIATTR_VRC_CTA_INIT_COUNT
	.align		4
        /*0094*/ 	.byte	0x02, 0x4a
	.zero		1
	.zero		1


	//----- nvinfo : EIATTR_EXIT_INSTR_OFFSETS
	.align		4
        /*0098*/ 	.byte	0x04, 0x1c
        /*009a*/ 	.short	(.L_27 - .L_26)


	//   ....[0]....
.L_26:
        /*009c*/ 	.word	0x000000c0


	//   ....[1]....
        /*00a0*/ 	.word	0x00000190


	//   ....[2]....
        /*00a4*/ 	.word	0x00000470


	//----- nvinfo : EIATTR_CRS_STACK_SIZE
	.align		4
.L_27:
        /*00a8*/ 	.byte	0x04, 0x1e
        /*00aa*/ 	.short	(.L_29 - .L_28)
.L_28:
        /*00ac*/ 	.word	0x00000000


	//----- nvinfo : EIATTR_CBANK_PARAM_SIZE
	.align		4
.L_29:
        /*00b0*/ 	.byte	0x03, 0x19
        /*00b2*/ 	.short	0x0028


	//----- nvinfo : EIATTR_PARAM_CBANK
	.align		4
        /*00b4*/ 	.byte	0x04, 0x0a
        /*00b6*/ 	.short	(.L_31 - .L_30)
	.align		4
.L_30:
        /*00b8*/ 	.word	index@(.nv.constant0._Z19applyBackProjectionPfS_iiffff)
        /*00bc*/ 	.short	0x0380
        /*00be*/ 	.short	0x0028


	//----- nvinfo : EIATTR_SW_WAR
	.align		4
.L_31:
        /*00c0*/ 	.byte	0x04, 0x36
        /*00c2*/ 	.short	(.L_33 - .L_32)
.L_32:
        /*00c4*/ 	.word	0x00000008
.L_33:


//--------------------- .nv.callgraph             --------------------------
	.section	.nv.callgraph,"",@"SHT_CUDA_CALLGRAPH"
	.align	4
	.sectionentsize	8
	.align		4
        /*0000*/ 	.word	0x00000000
	.align		4
        /*0004*/ 	.word	0xffffffff
	.align		4
        /*0008*/ 	.word	0x00000000
	.align		4
        /*000c*/ 	.word	0xfffffffe
	.align		4
        /*0010*/ 	.word	0x00000000
	.align		4
        /*0014*/ 	.word	0xfffffffd
	.align		4
        /*0018*/ 	.word	0x00000000
	.align		4
        /*001c*/ 	.word	0xfffffffc


//--------------------- .text._Z19applyBackProjectionPfS_iiffff --------------------------
	.section	.text._Z19applyBackProjectionPfS_iiffff,"ax",@progbits
	.align	128
        .global         _Z19applyBackProjectionPfS_iiffff
        .type           _Z19applyBackProjectionPfS_iiffff,@function
        .size           _Z19applyBackProjectionPfS_iiffff,(.L_x_16 - _Z19applyBackProjectionPfS_iiffff)
        .other          _Z19applyBackProjectionPfS_iiffff,@"STO_CUDA_ENTRY STV_DEFAULT"
_Z19applyBackProjectionPfS_iiffff:
.text._Z19applyBackProjectionPfS_iiffff:
[----:B------:R-:W-:Y:S01]  /*0000*/  LDC R1, c[0x0][0x37c] ;  /* 0x0000df00ff017b82 */ /* 0x000fe20000000800 */
[----:B------:R-:W0:Y:S07]  /*0010*/  S2R R5, SR_TID.Y ;  /* 0x0000000000057919 */ /* 0x000e2e0000002200 */
[----:B------:R-:W1:Y:S01]  /*0020*/  LDC R3, c[0x0][0x360] ;  /* 0x0000d800ff037b82 */ /* 0x000e620000000800 */
[----:B------:R-:W2:Y:S01]  /*0030*/  LDCU.64 UR6, c[0x0][0x390] ;  /* 0x00007200ff0677ac */ /* 0x000ea20008000a00 */
[----:B------:R-:W1:Y:S06]  /*0040*/  S2R R0, SR_TID.X ;  /* 0x0000000000007919 */ /* 0x000e6c0000002100 */
[----:B------:R-:W0:Y:S08]  /*0050*/  S2UR UR5, SR_CTAID.Y ;  /* 0x00000000000579c3 */ /* 0x000e300000002600 */
[----:B------:R-:W0:Y:S08]  /*0060*/  LDC R2, c[0x0][0x364] ;  /* 0x0000d900ff027b82 */ /* 0x000e300000000800 */
[----:B------:R-:W1:Y:S01]  /*0070*/  S2UR UR4, SR_CTAID.X ;  /* 0x00000000000479c3 */ /* 0x000e620000002500 */
[----:B0-----:R-:W-:-:S05]  /*0080*/  IMAD R2, R2, UR5, R5 ;  /* 0x0000000502027c24 */ /* 0x001fca000f8e0205 */
[----:B--2---:R-:W-:Y:S01]  /*0090*/  ISETP.GE.AND P0, PT, R2, UR7, PT ;  /* 0x0000000702007c0c */ /* 0x004fe2000bf06270 */
[----:B-1----:R-:W-:-:S05]  /*00a0*/  IMAD R3, R3, UR4, R0 ;  /* 0x0000000403037c24 */ /* 0x002fca000f8e0200 */
[----:B------:R-:W-:-:S13]  /*00b0*/  ISETP.GE.OR P0, PT, R3, UR6, P0 ;  /* 0x0000000603007c0c */ /* 0x000fda0008706670 */
[----:B------:R-:W-:Y:S05]  /*00c0*/  @P0 EXIT ;  /* 0x000000000000094d */ /* 0x000fea0003800000 */
[----:B------:R-:W0:Y:S01]  /*00d0*/  LDC.64 R4, c[0x0][0x388] ;  /* 0x0000e200ff047b82 */ /* 0x000e220000000a00 */
[----:B------:R-:W1:Y:S01]  /*00e0*/  LDCU.64 UR4, c[0x0][0x358] ;  /* 0x00006b00ff0477ac */ /* 0x000e620008000a00 */
[----:B------:R-:W-:-:S04]  /*00f0*/  IMAD R7, R2, UR6, R3 ;  /* 0x0000000602077c24 */ /* 0x000fc8000f8e0203 */
[----:B0-----:R-:W-:-:S06]  /*0100*/  IMAD.WIDE R4, R7, 0x4, R4 ;  /* 0x0000000407047825 */ /* 0x001fcc00078e0204 */
[----:B-1----:R-:W2:Y:S01]  /*0110*/  LDG.E R4, desc[UR4][R4.64] ;  /* 0x0000000404047981 */ /* 0x002ea2000c1e1900 */
[----:B------:R-:W-:Y:S01]  /*0120*/  IMAD R6, R7, 0x3, RZ ;  /* 0x0000000307067824 */ /* 0x000fe200078e02ff */
[----:B--2---:R-:W-:-:S13]  /*0130*/  FSETP.NEU.AND P0, PT, |R4|, +INF , PT ;  /* 0x7f8000000400780b */ /* 0x004fda0003f0d200 */
[----:B------:R-:W0:Y:S02]  /*0140*/  @!P0 LDC.64 R8, c[0x0][0x380] ;  /* 0x0000e000ff088b82 */ /* 0x000e240000000a00 */
[----:B0-----:R-:W-:-:S05]  /*0150*/  @!P0 IMAD.WIDE R8, R6, 0x4, R8 ;  /* 0x0000000406088825 */ /* 0x001fca00078e0208 */
[----:B------:R0:W-:Y:S04]  /*0160*/  @!P0 STG.E desc[UR4][R8.64], R4 ;  /* 0x0000000408008986 */ /* 0x0001e8000c101904 */
[----:B------:R0:W-:Y:S04]  /*0170*/  @!P0 STG.E desc[UR4][R8.64+0x4], R4 ;  /* 0x0000040408008986 */ /* 0x0001e8000c101904 */
[----:B------:R0:W-:Y:S01]  /*0180*/  @!P0 STG.E desc[UR4][R8.64+0x8], R4 ;  /* 0x0000080408008986 */ /* 0x0001e2000c101904 */
[----:B------:R-:W-:Y:S05]  /*0190*/  @!P0 EXIT ;  /* 0x000000000000894d */ /* 0x000fea0003800000 */
[----:B------:R-:W1:Y:S01]  /*01a0*/  LDC R7, c[0x0][0x398] ;  /* 0x0000e600ff077b82 */ /* 0x000e620000000800 */
[----:B------:R-:W2:Y:S01]  /*01b0*/  LDCU UR6, c[0x0][0x3a0] ;  /* 0x00007400ff0677ac */ /* 0x000ea20008000800 */
[----:B------:R-:W-:Y:S01]  /*01c0*/  I2FP.F32.S32 R0, R3 ;  /* 0x0000000300007245 */ /* 0x000fe20000201400 */
[----:B------:R-:W-:Y:S04]  /*01d0*/  BSSY.RECONVERGENT B0, `(.L_x_0) ;  /* 0x000000f000007945 */ /* 0x000fe80003800200 */
[----:B--2---:R-:W-:Y:S01]  /*01e0*/  FADD R0, R0, -UR6 ;  /* 0x8000000600007e21 */ /* 0x004fe20008000000 */
[----:B-1----:R-:W0:Y:S08]  /*01f0*/  MUFU.RCP R5, R7 ;  /* 0x0000000700057308 */ /* 0x002e300000001000 */
[----:B------:R-:W1:Y:S01]  /*0200*/  FCHK P0, R0, R7 ;  /* 0x0000000700007302 */ /* 0x000e620000000000 */
[----:B0-----:R-:W-:-:S04]  /*0210*/  FFMA R8, R5, -R7, 1 ;  /* 0x3f80000005087423 */ /* 0x001fc80000000807 */
[----:B------:R-:W-:-:S04]  /*0220*/  FFMA R5, R5, R8, R5 ;  /* 0x0000000805057223 */ /* 0x000fc80000000005 */
[----:B------:R-:W-:-:S04]  /*0230*/  FFMA R3, R0, R5, RZ ;  /* 0x0000000500037223 */ /* 0x000fc800000000ff */
[----:B------:R-:W-:-:S04]  /*0240*/  FFMA R8, R3, -R7, R0 ;  /* 0x8000000703087223 */ /* 0x000fc80000000000 */
[----:B------:R-:W-:Y:S01]  /*0250*/  FFMA R3, R5, R8, R3 ;  /* 0x0000000805037223 */ /* 0x000fe20000000003 */
[----:B-1----:R-:W-:Y:S06]  /*0260*/  @!P0 BRA `(.L_x_1) ;  /* 0x0000000000148947 */ /* 0x002fec0003800000 */
[----:B------:R-:W0:Y:S01]  /*0270*/  LDCU UR6, c[0x0][0x398] ;  /* 0x00007300ff0677ac */ /* 0x000e220008000800 */
[----:B------:R-:W-:Y:S01]  /*0280*/  MOV R8, 0x2b0 ;  /* 0x000002b000087802 */ /* 0x000fe20000000f00 */
[----:B0-----:R-:W-:-:S07]  /*0290*/  IMAD.U32 R3, RZ, RZ, UR6 ;  /* 0x00000006ff037e24 */ /* 0x001fce000f8e00ff */
[----:B------:R-:W-:Y:S05]  /*02a0*/  CALL.REL.NOINC `($__internal_0_$__cuda_sm3x_div_rn_noftz_f32_slowpath) ;  /* 0x0000000000747944 */ /* 0x000fea0003c00000 */
[----:B------:R-:W-:-:S07]  /*02b0*/  IMAD.MOV.U32 R3, RZ, RZ, R0 ;  /* 0x000000ffff037224 */ /* 0x000fce00078e0000 */
.L_x_1:
[----:B------:R-:W-:Y:S05]  /*02c0*/  BSYNC.RECONVERGENT B0 ;  /* 0x0000000000007941 */ /* 0x000fea0003800200 */
.L_x_0:
[----:B------:R-:W0:Y:S01]  /*02d0*/  LDC R11, c[0x0][0x39c] ;  /* 0x0000e700ff0b7b82 */ /* 0x000e220000000800 */
[----:B------:R-:W1:Y:S01]  /*02e0*/  LDCU UR6, c[0x0][0x3a4] ;  /* 0x00007480ff0677ac */ /* 0x000e620008000800 */
[----:B------:R-:W-:Y:S01]  /*02f0*/  I2FP.F32.U32 R0, R2 ;  /* 0x0000000200007245 */ /* 0x000fe20000201000 */
[----:B------:R-:W-:Y:S01]  /*0300*/  FMUL R3, R4, R3 ;  /* 0x0000000304037220 */ /* 0x000fe20000400000 */
[----:B------:R-:W-:Y:S04]  /*0310*/  BSSY.RECONVERGENT B0, `(.L_x_2) ;  /* 0x0000012000007945 */ /* 0x000fe80003800200 */
[----:B------:R-:W2:Y:S01]  /*0320*/  LDC.64 R8, c[0x0][0x380] ;  /* 0x0000e000ff087b82 */ /* 0x000ea20000000a00 */
[----:B-1----:R-:W-:Y:S01]  /*0330*/  FADD R0, R0, -UR6 ;  /* 0x8000000600007e21 */ /* 0x002fe20008000000 */
[----:B0-----:R-:W0:Y:S01]  /*0340*/  MUFU.RCP R5, R11 ;  /* 0x0000000b00057308 */ /* 0x001e220000001000 */
[----:B--2---:R-:W-:-:S07]  /*0350*/  IMAD.WIDE R6, R6, 0x4, R8 ;  /* 0x0000000406067825 */ /* 0x004fce00078e0208 */
[----:B------:R-:W1:Y:S01]  /*0360*/  FCHK P0, R0, R11 ;  /* 0x0000000b00007302 */ /* 0x000e620000000000 */
[----:B------:R2:W-:Y:S01]  /*0370*/  STG.E desc[UR4][R6.64], R3 ;  /* 0x0000000306007986 */ /* 0x0005e2000c101904 */
[----:B0-----:R-:W-:-:S04]  /*0380*/  FFMA R2, R5, -R11, 1 ;  /* 0x3f80000005027423 */ /* 0x001fc8000000080b */
[----:B------:R-:W-:-:S04]  /*0390*/  FFMA R5, R5, R2, R5 ;  /* 0x0000000205057223 */ /* 0x000fc80000000005 */
[----:B------:R-:W-:-:S04]  /*03a0*/  FFMA R2, R0, R5, RZ ;  /* 0x0000000500027223 */ /* 0x000fc800000000ff */
[----:B------:R-:W-:-:S04]  /*03b0*/  FFMA R8, R2, -R11, R0 ;  /* 0x8000000b02087223 */ /* 0x000fc80000000000 */
[----:B------:R-:W-:Y:S01]  /*03c0*/  FFMA R5, R5, R8, R2 ;  /* 0x0000000805057223 */ /* 0x000fe20000000002 */
[----:B-12---:R-:W-:Y:S06]  /*03d0*/  @!P0 BRA `(.L_x_3) ;  /* 0x0000000000148947 */ /* 0x006fec0003800000 */
[----:B------:R-:W0:Y:S01]  /*03e0*/  LDCU UR6, c[0x0][0x39c] ;  /* 0x00007380ff0677ac */ /* 0x000e220008000800 */
[----:B------:R-:W-:Y:S01]  /*03f0*/  MOV R8, 0x420 ;  /* 0x0000042000087802 */ /* 0x000fe20000000f00 */
[----:B0-----:R-:W-:-:S07]  /*0400*/  IMAD.U32 R3, RZ, RZ, UR6 ;  /* 0x00000006ff037e24 */ /* 0x001fce000f8e00ff */
[----:B------:R-:W-:Y:S05]  /*0410*/  CALL.REL.NOINC `($__internal_0_$__cuda_sm3x_div_rn_noftz_f32_slowpath) ;  /* 0x0000000000187944 */ /* 0x000fea0003c00000 */
[----:B------:R-:W-:-:S07]  /*0420*/  IMAD.MOV.U32 R5, RZ, RZ, R0 ;  /* 0x000000ffff057224 */ /* 0x000fce00078e0000 */
.L_x_3:
[----:B------:R-:W-:Y:S05]  /*0430*/  BSYNC.RECONVERGENT B0 ;  /* 0x0000000000007941 */ /* 0x000fea0003800200 */
.L_x_2:
[----:B------:R-:W-:Y:S01]  /*0440*/  FMUL R5, R4, R5 ;  /* 0x0000000504057220 */ /* 0x000fe20000400000 */
[----:B------:R-:W-:Y:S04]  /*0450*/  STG.E desc[UR4][R6.64+0x8], R4 ;  /* 0x0000080406007986 */ /* 0x000fe8000c101904 */
[----:B------:R-:W-:Y:S01]  /*0460*/  STG.E desc[UR4][R6.64+0x4], R5 ;  /* 0x0000040506007986 */ /* 0x000fe2000c101904 */
[----:B------:R-:W-:Y:S05]  /*0470*/  EXIT ;  /* 0x000000000000794d */ /* 0x000fea0003800000 */
        .weak           $__internal_0_$__cuda_sm3x_div_rn_noftz_f32_slowpath
        .type           $__internal_0_$__cuda_sm3x_div_rn_noftz_f32_slowpath,@function
        .size           $__internal_0_$__cuda_sm3x_div_rn_noftz_f32_slowpath,(.L_x_16 - $__internal_0_$__cuda_sm3x_div_rn_noftz_f32_slowpath)
$__internal_0_$__cuda_sm3x_div_rn_noftz_f32_slowpath:
[----:B------:R-:W-:Y:S01]  /*0480*/  SHF.R.U32.HI R9, RZ, 0x17, R3 ;  /* 0x00000017ff097819 */ /* 0x000fe20000011603 */
[----:B------:R-:W-:Y:S01]  /*0490*/  BSSY.RECONVERGENT B1, `(.L_x_4) ;  /* 0x0000062000017945 */ /* 0x000fe20003800200 */
[----:B------:R-:W-:Y:S02]  /*04a0*/  SHF.R.U32.HI R5, RZ, 0x17, R0 ;  /* 0x00000017ff057819 */ /* 0x000fe40000011600 */
[----:B------:R-:W-:Y:S02]  /*04b0*/  LOP3.LUT R14, R9, 0xff, RZ, 0xc0, !PT ;  /* 0x000000ff090e7812 */ /* 0x000fe400078ec0ff */
[----:B------:R-:W-:-:S03]  /*04c0*/  LOP3.LUT R12, R5, 0xff, RZ, 0xc0, !PT ;  /* 0x000000ff050c7812 */ /* 0x000fc600078ec0ff */
[----:B------:R-:W-:Y:S02]  /*04d0*/  VIADD R10, R14, 0xffffffff ;  /* 0xffffffff0e0a7836 */ /* 0x000fe40000000000 */
[----:B------:R-:W-:-:S03]  /*04e0*/  VIADD R9, R12, 0xffffffff ;  /* 0xffffffff0c097836 */ /* 0x000fc60000000000 */
[----:B------:R-:W-:-:S04]  /*04f0*/  ISETP.GT.U32.AND P0, PT, R10, 0xfd, PT ;  /* 0x000000fd0a00780c */ /* 0x000fc80003f04070 */
[----:B------:R-:W-:-:S13]  /*0500*/  ISETP.GT.U32.OR P0, PT, R9, 0xfd, P0 ;  /* 0x000000fd0900780c */ /* 0x000fda0000704470 */
[----:B------:R-:W-:Y:S01]  /*0510*/  @!P0 IMAD.MOV.U32 R5, RZ, RZ, RZ ;  /* 0x000000ffff058224 */ /* 0x000fe200078e00ff */
[----:B------:R-:W-:Y:S06]  /*0520*/  @!P0 BRA `(.L_x_5) ;  /* 0x00000000005c8947 */ /* 0x000fec0003800000 */
[----:B------:R-:W-:Y:S02]  /*0530*/  FSETP.GTU.FTZ.AND P0, PT, |R0|, +INF , PT ;  /* 0x7f8000000000780b */ /* 0x000fe40003f1c200 */
[----:B------:R-:W-:-:S04]  /*0540*/  FSETP.GTU.FTZ.AND P1, PT, |R3|, +INF , PT ;  /* 0x7f8000000300780b */ /* 0x000fc80003f3c200 */
[----:B------:R-:W-:-:S13]  /*0550*/  PLOP3.LUT P0, PT, P0, P1, PT, 0xf8, 0x8f ;  /* 0x00000000008f781c */ /* 0x000fda0000703f70 */
[----:B------:R-:W-:Y:S05]  /*0560*/  @P0 BRA `(.L_x_6) ;  /* 0x00000004004c0947 */ /* 0x000fea0003800000 */
[----:B------:R-:W-:-:S13]  /*0570*/  LOP3.LUT P0, RZ, R3, 0x7fffffff, R0, 0xc8, !PT ;  /* 0x7fffffff03ff7812 */ /* 0x000fda000780c800 */
[----:B------:R-:W-:Y:S05]  /*0580*/  @!P0 BRA `(.L_x_7) ;  /* 0x00000004003c8947 */ /* 0x000fea0003800000 */
[C---:B------:R-:W-:Y:S02]  /*0590*/  FSETP.NEU.FTZ.AND P2, PT, |R0|.reuse, +INF , PT ;  /* 0x7f8000000000780b */ /* 0x040fe40003f5d200 */
[----:B------:R-:W-:Y:S02]  /*05a0*/  FSETP.NEU.FTZ.AND P1, PT, |R3|, +INF , PT ;  /* 0x7f8000000300780b */ /* 0x000fe40003f3d200 */
[----:B------:R-:W-:-:S11]  /*05b0*/  FSETP.NEU.FTZ.AND P0, PT, |R0|, +INF , PT ;  /* 0x7f8000000000780b */ /* 0x000fd60003f1d200 */
[----:B------:R-:W-:Y:S05]  /*05c0*/  @!P1 BRA !P2, `(.L_x_7) ;  /* 0x00000004002c9947 */ /* 0x000fea0005000000 */
[----:B------:R-:W-:-:S04]  /*05d0*/  LOP3.LUT P2, RZ, R0, 0x7fffffff, RZ, 0xc0, !PT ;  /* 0x7fffffff00ff7812 */ /* 0x000fc8000784c0ff */
[----:B------:R-:W-:-:S13]  /*05e0*/  PLOP3.LUT P1, PT, P1, P2, PT, 0x2f, 0xf2 ;  /* 0x0000000000f2781c */ /* 0x000fda0000f24577 */
[----:B------:R-:W-:Y:S05]  /*05f0*/  @P1 BRA `(.L_x_8) ;  /* 0x0000000400181947 */ /* 0x000fea0003800000 */
[----:B------:R-:W-:-:S04]  /*0600*/  LOP3.LUT P1, RZ, R3, 0x7fffffff, RZ, 0xc0, !PT ;  /* 0x7fffffff03ff7812 */ /* 0x000fc8000782c0ff */
[----:B------:R-:W-:-:S13]  /*0610*/  PLOP3.LUT P0, PT, P0, P1, PT, 0x2f, 0xf2 ;  /* 0x0000000000f2781c */ /* 0x000fda0000702577 */
[----:B------:R-:W-:Y:S05]  /*0620*/  @P0 BRA `(.L_x_9) ;  /* 0x0000000400000947 */ /* 0x000fea0003800000 */
[----:B------:R-:W-:Y:S02]  /*0630*/  ISETP.GE.AND P0, PT, R9, RZ, PT ;  /* 0x000000ff0900720c */ /* 0x000fe40003f06270 */
[----:B------:R-:W-:-:S11]  /*0640*/  ISETP.GE.AND P1, PT, R10, RZ, PT ;  /* 0x000000ff0a00720c */ /* 0x000fd60003f26270 */
[----:B------:R-:W-:Y:S02]  /*0650*/  @P0 IMAD.MOV.U32 R5, RZ, RZ, RZ ;  /* 0x000000ffff050224 */ /* 0x000fe400078e00ff */
[----:B------:R-:W-:Y:S01]  /*0660*/  @!P0 FFMA R0, R0, 1.84467440737095516160e+19, RZ ;  /* 0x5f80000000008823 */ /* 0x000fe200000000ff */
[----:B------:R-:W-:Y:S02]  /*0670*/  @!P0 IMAD.MOV.U32 R5, RZ, RZ, -0x40 ;  /* 0xffffffc0ff058424 */ /* 0x000fe400078e00ff */
[----:B------:R-:W-:Y:S02]  /*0680*/  @!P1 FFMA R3, R3, 1.84467440737095516160e+19, RZ ;  /* 0x5f80000003039823 */ /* 0x000fe400000000ff */
[----:B------:R-:W-:-:S07]  /*0690*/  @!P1 VIADD R5, R5, 0x40 ;  /* 0x0000004005059836 */ /* 0x000fce0000000000 */
.L_x_5:
[----:B------:R-:W-:Y:S01]  /*06a0*/  LEA R10, R14, 0xc0800000, 0x17 ;  /* 0xc08000000e0a7811 */ /* 0x000fe200078eb8ff */
[----:B------:R-:W-:Y:S03]  /*06b0*/  BSSY.RECONVERGENT B2, `(.L_x_10) ;  /* 0x0000036000027945 */ /* 0x000fe60003800200 */
[----:B------:R-:W-:Y:S01]  /*06c0*/  IADD3 R10, PT, PT, -R10, R3, RZ ;  /* 0x000000030a0a7210 */ /* 0x000fe20007ffe1ff */
[----:B------:R-:W-:-:S03]  /*06d0*/  VIADD R3, R12, 0xffffff81 ;  /* 0xffffff810c037836 */ /* 0x000fc60000000000 */
[----:B------:R0:W1:Y:S01]  /*06e0*/  MUFU.RCP R9, R10 ;  /* 0x0000000a00097308 */ /* 0x0000620000001000 */
[----:B------:R-:W-:Y:S01]  /*06f0*/  FADD.FTZ R11, -R10, -RZ ;  /* 0x800000ff0a0b7221 */ /* 0x000fe20000010100 */
[C---:B------:R-:W-:Y:S01]  /*0700*/  IMAD R0, R3.reuse, -0x800000, R0 ;  /* 0xff80000003007824 */ /* 0x040fe200078e0200 */
[----:B0-----:R-:W-:-:S05]  /*0710*/  IADD3 R10, PT, PT, R3, 0x7f, -R14 ;  /* 0x0000007f030a7810 */ /* 0x001fca0007ffe80e */
[----:B------:R-:W-:Y:S02]  /*0720*/  IMAD.IADD R10, R10, 0x1, R5 ;  /* 0x000000010a0a7824 */ /* 0x000fe400078e0205 */
[----:B-1----:R-:W-:-:S04]  /*0730*/  FFMA R12, R9, R11, 1 ;  /* 0x3f800000090c7423 */ /* 0x002fc8000000000b */
[----:B------:R-:W-:-:S04]  /*0740*/  FFMA R16, R9, R12, R9 ;  /* 0x0000000c09107223 */ /* 0x000fc80000000009 */
[----:B------:R-:W-:-:S04]  /*0750*/  FFMA R9, R0, R16, RZ ;  /* 0x0000001000097223 */ /* 0x000fc800000000ff */
[----:B------:R-:W-:-:S04]  /*0760*/  FFMA R12, R11, R9, R0 ;  /* 0x000000090b0c7223 */ /* 0x000fc80000000000 */
[----:B------:R-:W-:-:S04]  /*0770*/  FFMA R9, R16, R12, R9 ;  /* 0x0000000c10097223 */ /* 0x000fc80000000009 */
[----:B------:R-:W-:-:S04]  /*0780*/  FFMA R12, R11, R9, R0 ;  /* 0x000000090b0c7223 */ /* 0x000fc80000000000 */
[----:B------:R-:W-:-:S05]  /*0790*/  FFMA R0, R16, R12, R9 ;  /* 0x0000000c10007223 */ /* 0x000fca0000000009 */
[----:B------:R-:W-:-:S04]  /*07a0*/  SHF.R.U32.HI R3, RZ, 0x17, R0 ;  /* 0x00000017ff037819 */ /* 0x000fc80000011600 */
[----:B------:R-:W-:-:S05]  /*07b0*/  LOP3.LUT R3, R3, 0xff, RZ, 0xc0, !PT ;  /* 0x000000ff03037812 */ /* 0x000fca00078ec0ff */
[----:B------:R-:W-:-:S04]  /*07c0*/  IMAD.IADD R11, R3, 0x1, R10 ;  /* 0x00000001030b7824 */ /* 0x000fc800078e020a */
[----:B------:R-:W-:-:S05]  /*07d0*/  VIADD R3, R11, 0xffffffff ;  /* 0xffffffff0b037836 */ /* 0x000fca0000000000 */
[----:B------:R-:W-:-:S13]  /*07e0*/  ISETP.GE.U32.AND P0, PT, R3, 0xfe, PT ;  /* 0x000000fe0300780c */ /* 0x000fda0003f06070 */
[----:B------:R-:W-:Y:S05]  /*07f0*/  @!P0 BRA `(.L_x_11) ;  /* 0x0000000000808947 */ /* 0x000fea0003800000 */
[----:B------:R-:W-:-:S13]  /*0800*/  ISETP.GT.AND P0, PT, R11, 0xfe, PT ;  /* 0x000000fe0b00780c */ /* 0x000fda0003f04270 */
[----:B------:R-:W-:Y:S05]  /*0810*/  @P0 BRA `(.L_x_12) ;  /* 0x00000000006c0947 */ /* 0x000fea0003800000 */
[----:B------:R-:W-:-:S13]  /*0820*/  ISETP.GE.AND P0, PT, R11, 0x1, PT ;  /* 0x000000010b00780c */ /* 0x000fda0003f06270 */
[----:B------:R-:W-:Y:S05]  /*0830*/  @P0 BRA `(.L_x_13) ;  /* 0x0000000000740947 */ /* 0x000fea0003800000 */
[----:B------:R-:W-:Y:S02]  /*0840*/  ISETP.GE.AND P0, PT, R11, -0x18, PT ;  /* 0xffffffe80b00780c */ /* 0x000fe40003f06270 */
[----:B------:R-:W-:-:S11]  /*0850*/  LOP3.LUT R0, R0, 0x80000000, RZ, 0xc0, !PT ;  /* 0x8000000000007812 */ /* 0x000fd600078ec0ff */
[----:B------:R-:W-:Y:S05]  /*0860*/  @!P0 BRA `(.L_x_13) ;  /* 0x0000000000688947 */ /* 0x000fea0003800000 */
[CCC-:B------:R-:W-:Y:S01]  /*0870*/  FFMA.RZ R3, R16.reuse, R12.reuse, R9.reuse ;  /* 0x0000000c10037223 */ /* 0x1c0fe2000000c009 */
[CCC-:B------:R-:W-:Y:S01]  /*0880*/  FFMA.RM R10, R16.reuse, R12.reuse, R9.reuse ;  /* 0x0000000c100a7223 */ /* 0x1c0fe20000004009 */
[C---:B------:R-:W-:Y:S02]  /*0890*/  ISETP.NE.AND P2, PT, R11.reuse, RZ, PT ;  /* 0x000000ff0b00720c */ /* 0x040fe40003f45270 */
[----:B------:R-:W-:Y:S02]  /*08a0*/  ISETP.NE.AND P1, PT, R11, RZ, PT ;  /* 0x000000ff0b00720c */ /* 0x000fe40003f25270 */
[----:B------:R-:W-:Y:S01]  /*08b0*/  LOP3.LUT R5, R3, 0x7fffff, RZ, 0xc0, !PT ;  /* 0x007fffff03057812 */ /* 0x000fe200078ec0ff */
[----:B------:R-:W-:Y:S01]  /*08c0*/  FFMA.RP R3, R16, R12, R9 ;  /* 0x0000000c10037223 */ /* 0x000fe20000008009 */
[C---:B------:R-:W-:Y:S01]  /*08d0*/  VIADD R12, R11.reuse, 0x20 ;  /* 0x000000200b0c7836 */ /* 0x040fe20000000000 */
[----:B------:R-:W-:Y:S02]  /*08e0*/  IADD3 R9, PT, PT, -R11, RZ, RZ ;  /* 0x000000ff0b097210 */ /* 0x000fe40007ffe1ff */
[----:B------:R-:W-:-:S02]  /*08f0*/  LOP3.LUT R5, R5, 0x800000, RZ, 0xfc, !PT ;  /* 0x0080000005057812 */ /* 0x000fc400078efcff */
[----:B------:R-:W-:Y:S02]  /*0900*/  FSETP.NEU.FTZ.AND P0, PT, R3, R10, PT ;  /* 0x0000000a0300720b */ /* 0x000fe40003f1d000 */
[----:B------:R-:W-:Y:S02]  /*0910*/  SHF.L.U32 R12, R5, R12, RZ ;  /* 0x0000000c050c7219 */ /* 0x000fe400000006ff */
[----:B------:R-:W-:Y:S02]  /*0920*/  SEL R10, R9, RZ, P2 ;  /* 0x000000ff090a7207 */ /* 0x000fe40001000000 */
[----:B------:R-:W-:Y:S02]  /*0930*/  ISETP.NE.AND P1, PT, R12, RZ, P1 ;  /* 0x000000ff0c00720c */ /* 0x000fe40000f25270 */
[----:B------:R-:W-:Y:S02]  /*0940*/  SHF.R.U32.HI R10, RZ, R10, R5 ;  /* 0x0000000aff0a7219 */ /* 0x000fe40000011605 */
[----:B------:R-:W-:-:S02]  /*0950*/  PLOP3.LUT P0, PT, P0, P1, PT, 0xf8, 0x8f ;  /* 0x00000000008f781c */ /* 0x000fc40000703f70 */
[----:B------:R-:W-:Y:S02]  /*0960*/  SHF.R.U32.HI R12, RZ, 0x1, R10 ;  /* 0x00000001ff0c7819 */ /* 0x000fe4000001160a */
[----:B------:R-:W-:-:S04]  /*0970*/  SEL R3, RZ, 0x1, !P0 ;  /* 0x00000001ff037807 */ /* 0x000fc80004000000 */
[----:B------:R-:W-:-:S04]  /*0980*/  LOP3.LUT R3, R3, 0x1, R12, 0xf8, !PT ;  /* 0x0000000103037812 */ /* 0x000fc800078ef80c */
[----:B------:R-:W-:-:S05]  /*0990*/  LOP3.LUT R3, R3, R10, RZ, 0xc0, !PT ;  /* 0x0000000a03037212 */ /* 0x000fca00078ec0ff */
[----:B------:R-:W-:-:S05]  /*09a0*/  IMAD.IADD R3, R12, 0x1, R3 ;  /* 0x000000010c037824 */ /* 0x000fca00078e0203 */
[----:B------:R-:W-:Y:S01]  /*09b0*/  LOP3.LUT R0, R3, R0, RZ, 0xfc, !PT ;  /* 0x0000000003007212 */ /* 0x000fe200078efcff */
[----:B------:R-:W-:Y:S06]  /*09c0*/  BRA `(.L_x_13) ;  /* 0x0000000000107947 */ /* 0x000fec0003800000 */
.L_x_12:
[----:B------:R-:W-:-:S04]  /*09d0*/  LOP3.LUT R0, R0, 0x80000000, RZ, 0xc0, !PT ;  /* 0x8000000000007812 */ /* 0x000fc800078ec0ff */
[----:B------:R-:W-:Y:S01]  /*09e0*/  LOP3.LUT R0, R0, 0x7f800000, RZ, 0xfc, !PT ;  /* 0x7f80000000007812 */ /* 0x000fe200078efcff */
[----:B------:R-:W-:Y:S06]  /*09f0*/  BRA `(.L_x_13) ;  /* 0x0000000000047947 */ /* 0x000fec0003800000 */
.L_x_11:
[----:B------:R-:W-:-:S07]  /*0a00*/  IMAD R0, R10, 0x800000, R0 ;  /* 0x008000000a007824 */ /* 0x000fce00078e0200 */
.L_x_13:
[----:B------:R-:W-:Y:S05]  /*0a10*/  BSYNC.RECONVERGENT B2 ;  /* 0x0000000000027941 */ /* 0x000fea0003800200 */
.L_x_10:
[----:B------:R-:W-:Y:S05]  /*0a20*/  BRA `(.L_x_14) ;  /* 0x0000000000207947 */ /* 0x000fea0003800000 */
.L_x_9:
[----:B------:R-:W-:-:S04]  /*0a30*/  LOP3.LUT R0, R3, 0x80000000, R0, 0x48, !PT ;  /* 0x8000000003007812 */ /* 0x000fc800078e4800 */
[----:B------:R-:W-:Y:S01]  /*0a40*/  LOP3.LUT R0, R0, 0x7f800000, RZ, 0xfc, !PT ;  /* 0x7f80000000007812 */ /* 0x000fe200078efcff */
[----:B------:R-:W-:Y:S06]  /*0a50*/  BRA `(.L_x_14) ;  /* 0x0000000000147947 */ /* 0x000fec0003800000 */
.L_x_8:
[----:B------:R-:W-:Y:S01]  /*0a60*/  LOP3.LUT R0, R3, 0x80000000, R0, 0x48, !PT ;  /* 0x8000000003007812 */ /* 0x000fe200078e4800 */
[----:B------:R-:W-:Y:S06]  /*0a70*/  BRA `(.L_x_14) ;  /* 0x00000000000c7947 */ /* 0x000fec0003800000 */
.L_x_7:
[----:B------:R-:W0:Y:S01]  /*0a80*/  MUFU.RSQ R0, -QNAN ;  /* 0xffc0000000007908 */ /* 0x000e220000001400 */
[----:B------:R-:W-:Y:S05]  /*0a90*/  BRA `(.L_x_14) ;  /* 0x0000000000047947 */ /* 0x000fea0003800000 */
.L_x_6:
[----:B------:R-:W-:-:S07]  /*0aa0*/  FADD.FTZ R0, R0, R3 ;  /* 0x0000000300007221 */ /* 0x000fce0000010000 */
.L_x_14:
[----:B------:R-:W-:Y:S05]  /*0ab0*/  BSYNC.RECONVERGENT B1 ;  /* 0x0000000000017941 */ /* 0x000fea0003800200 */
.L_x_4:
[----:B------:R-:W-:-:S04]  /*0ac0*/  IMAD.MOV.U32 R9, RZ, RZ, 0x0 ;  /* 0x00000000ff097424 */ /* 0x000fc800078e00ff */
[----:B0-----:R-:W-:Y:S05]  /*0ad0*/  RET.REL.NODEC R8 `(_Z19applyBackProjectionPfS_iiffff) ;  /* 0xfffffff408487950 */ /* 0x001fea0003c3ffff */
.L_x_15:
[----:B------:R-:W-:-:S00]  /*0ae0*/  BRA `(.L_x_15) ;  /* 0xfffffffc00fc7947 */ /* 0x000fc0000383ffff */
[----:B------:R-:W-:-:S00]  /*0af0*/  NOP ;  /* 0x0000000000007918 */ /* 0x000fc00000000000 */
        /* <DEDUP_REMOVED lines=8> */
.L_x_16:


//--------------------- .nv.shared.reserved.0     --------------------------
	.section	.nv.shared.reserved.0,"aw",@nobits
	.weak		__nv_reservedSMEM_offset_0_alias
	.size		__nv_reservedSMEM_offset_0_alias, 0, 64
	.other		__nv_reservedSMEM_offset_0_alias,@"STO_CUDA_RESERVED_SHARED STV_DEFAULT"
__nv_reservedSMEM_offset_0_alias:
	.zero		0
	.zero		64


//--------------------- .nv.constant0._Z19applyBackProjectionPfS_iiffff --------------------------
	.section	.nv.constant0._Z19applyBackProjectionPfS_iiffff,"a",@progbits
	.sectionflags	@""
	.align	4
.nv.constant0._Z19applyBackProjectionPfS_iiffff:
	.zero		936


//--------------------- SYMBOLS --------------------------

	.type		.nv.reservedSmem.offset0,@object
	.size		.nv.reservedSmem.offset0,0x4
